	.headerflags	@"EF_CUDA_TEXMODE_UNIFIED EF_CUDA_64BIT_ADDRESS EF_CUDA_ACCELERATORS EF_CUDA_SM90 EF_CUDA_VIRTUAL_SM(EF_CUDA_SM90)"
	.elftype	@"ET_EXEC"


//--------------------- .nv.info                  --------------------------
	.section	.nv.info,"",@"SHT_CUDA_INFO"
	.align	4


	//----- nvinfo : EIATTR_REGCOUNT
	.align		4
        /*0000*/ 	.byte	0x04, 0x2f
        /*0002*/ 	.short	(.L_2 - .L_1)
	.align		4
.L_1:
        /*0004*/ 	.word	index@(triton_poi_fused_clone_convolution_gelu_mul_1)
        /*0008*/ 	.word	0x00000016


	//----- nvinfo : EIATTR_MIN_STACK_SIZE
	.align		4
.L_2:
        /*000c*/ 	.byte	0x04, 0x12
        /*000e*/ 	.short	(.L_4 - .L_3)
	.align		4
.L_3:
        /*0010*/ 	.word	index@(triton_poi_fused_clone_convolution_gelu_mul_1)
        /*0014*/ 	.word	0x00000000


	//----- nvinfo : EIATTR_FRAME_SIZE
	.align		4
.L_4:
        /*0018*/ 	.byte	0x04, 0x11
        /*001a*/ 	.short	(.L_6 - .L_5)
	.align		4
.L_5:
        /*001c*/ 	.word	index@(triton_poi_fused_clone_convolution_gelu_mul_1)
        /*0020*/ 	.word	0x00000000


	//----- nvinfo : EIATTR_MIN_STACK_SIZE
	.align		4
.L_6:
        /*0024*/ 	.byte	0x04, 0x12
        /*0026*/ 	.short	(.L_8 - .L_7)
	.align		4
.L_7:
        /*0028*/ 	.word	index@(triton_poi_fused_clone_convolution_gelu_mul_1)
        /*002c*/ 	.word	0x00000000
.L_8:


//--------------------- .nv.info.triton_poi_fused_clone_convolution_gelu_mul_1 --------------------------
	.section	.nv.info.triton_poi_fused_clone_convolution_gelu_mul_1,"",@"SHT_CUDA_INFO"
	.sectionflags	@""
	.align	4


	//----- nvinfo : EIATTR_CUDA_API_VERSION
	.align		4
        /*0000*/ 	.byte	0x04, 0x37
        /*0002*/ 	.short	(.L_10 - .L_9)
.L_9:
        /*0004*/ 	.word	0x0000007c


	//----- nvinfo : EIATTR_KPARAM_INFO
	.align		4
.L_10:
        /*0008*/ 	.byte	0x04, 0x17
        /*000a*/ 	.short	(.L_12 - .L_11)
.L_11:
        /*000c*/ 	.word	0x00000000
        /*0010*/ 	.short	0x0004
        /*0012*/ 	.short	0x001c
        /*0014*/ 	.byte	0x00, 0xf0, 0x11, 0x00


	//----- nvinfo : EIATTR_KPARAM_INFO
	.align		4
.L_12:
        /*0018*/ 	.byte	0x04, 0x17
        /*001a*/ 	.short	(.L_14 - .L_13)
.L_13:
        /*001c*/ 	.word	0x00000000
        /*0020*/ 	.short	0x0003
        /*0022*/ 	.short	0x0018
        /*0024*/ 	.byte	0x00, 0xf0, 0x11, 0x00


	//----- nvinfo : EIATTR_KPARAM_INFO
	.align		4
.L_14:
        /*0028*/ 	.byte	0x04, 0x17
        /*002a*/ 	.short	(.L_16 - .L_15)
.L_15:
        /*002c*/ 	.word	0x00000000
        /*0030*/ 	.short	0x0002
        /*0032*/ 	.short	0x0010
        /*0034*/ 	.byte	0x00, 0xf4, 0x21, 0x00


	//----- nvinfo : EIATTR_KPARAM_INFO
	.align		4
.L_16:
        /*0038*/ 	.byte	0x04, 0x17
        /*003a*/ 	.short	(.L_18 - .L_17)
.L_17:
        /*003c*/ 	.word	0x00000000
        /*0040*/ 	.short	0x0001
        /*0042*/ 	.short	0x0008
        /*0044*/ 	.byte	0x00, 0xf4, 0x21, 0x00


	//----- nvinfo : EIATTR_KPARAM_INFO
	.align		4
.L_18:
        /*0048*/ 	.byte	0x04, 0x17
        /*004a*/ 	.short	(.L_20 - .L_19)
.L_19:
        /*004c*/ 	.word	0x00000000
        /*0050*/ 	.short	0x0000
        /*0052*/ 	.short	0x0000
        /*0054*/ 	.byte	0x00, 0xf4, 0x21, 0x00


	//----- nvinfo : EIATTR_SPARSE_MMA_MASK
	.align		4
.L_20:
        /*0058*/ 	.byte	0x03, 0x50
        /*005a*/ 	.short	0x0000


	//----- nvinfo : EIATTR_MAXREG_COUNT
	.align		4
        /*005c*/ 	.byte	0x03, 0x1b
        /*005e*/ 	.short	0x00ff


	//----- nvinfo : EIATTR_EXIT_INSTR_OFFSETS
	.align		4
        /*0060*/ 	.byte	0x04, 0x1c
        /*0062*/ 	.short	(.L_22 - .L_21)


	//   ....[0]....
.L_21:
        /*0064*/ 	.word	0x00000780


	//   ....[1]....
        /*0068*/ 	.word	0x000007e0


	//----- nvinfo : EIATTR_REQNTID
	.align		4
.L_22:
        /*006c*/ 	.byte	0x04, 0x10
        /*006e*/ 	.short	(.L_24 - .L_23)
.L_23:
        /*0070*/ 	.word	0x00000020
        /*0074*/ 	.word	0x00000001
        /*0078*/ 	.word	0x00000001


	//----- nvinfo : EIATTR_CBANK_PARAM_SIZE
	.align		4
.L_24:
        /*007c*/ 	.byte	0x03, 0x19
        /*007e*/ 	.short	0x0020


	//----- nvinfo : EIATTR_PARAM_CBANK
	.align		4
        /*0080*/ 	.byte	0x04, 0x0a
        /*0082*/ 	.short	(.L_26 - .L_25)
	.align		4
.L_25:
        /*0084*/ 	.word	index@(.nv.constant0.triton_poi_fused_clone_convolution_gelu_mul_1)
        /*0088*/ 	.short	0x0210
        /*008a*/ 	.short	0x0020


	//----- nvinfo : EIATTR_SW_WAR
	.align		4
.L_26:
        /*008c*/ 	.byte	0x04, 0x36
        /*008e*/ 	.short	(.L_28 - .L_27)
.L_27:
        /*0090*/ 	.word	0x00000008
.L_28:


//--------------------- .nv.callgraph             --------------------------
	.section	.nv.callgraph,"",@"SHT_CUDA_CALLGRAPH"
	.align	4
	.sectionentsize	8
	.align		4
        /*0000*/ 	.word	0x00000000
	.align		4
        /*0004*/ 	.word	0xffffffff
	.align		4
        /*0008*/ 	.word	0x00000000
	.align		4
        /*000c*/ 	.word	0xfffffffe
	.align		4
        /*0010*/ 	.word	0x00000000
	.align		4
        /*0014*/ 	.word	0xfffffffd
	.align		4
        /*0018*/ 	.word	0x00000000
	.align		4
        /*001c*/ 	.word	0xfffffffc


//--------------------- .nv.constant4             --------------------------
	.section	.nv.constant4,"a",@progbits
	.align	8
	.align		8
.nv.constant4:
        /*0000*/ 	.dword	_$_str


//--------------------- .text.triton_poi_fused_clone_convolution_gelu_mul_1 --------------------------
	.section	.text.triton_poi_fused_clone_convolution_gelu_mul_1,"ax",@progbits
	.sectionflags	@"SHF_BARRIERS=1"
	.align	128
        .global         triton_poi_fused_clone_convolution_gelu_mul_1
        .type           triton_poi_fused_clone_convolution_gelu_mul_1,@function
        .size           triton_poi_fused_clone_convolution_gelu_mul_1,(.L_x_1 - triton_poi_fused_clone_convolution_gelu_mul_1)
        .other          triton_poi_fused_clone_convolution_gelu_mul_1,@"STO_CUDA_ENTRY STV_DEFAULT"
triton_poi_fused_clone_convolution_gelu_mul_1:
.text.triton_poi_fused_clone_convolution_gelu_mul_1:
[----:B------:R-:W0:Y:S02]  /*0000*/  LDC R1, c[0x0][0x28] ;  /* 0x00000a00ff017b82 */ /* 0x000e240000000800 */
[----:B------:R-:W1:Y:S01]  /*0010*/  S2R R0, SR_TID.X ;  /* 0x0000000000007919 */ /* 0x000e620000002100 */
[----:B------:R-:W2:Y:S01]  /*0020*/  S2UR UR4, SR_CTAID.X ;  /* 0x00000000000479c3 */ /* 0x000ea20000002500 */
[----:B------:R-:W-:Y:S01]  /*0030*/  ULDC.64 UR8, c[0x0][0x208] ;  /* 0x0000820000087ab9 */ /* 0x000fe20000000a00 */
[----:B------:R-:W3:Y:S06]  /*0040*/  S2R R4, SR_CTAID.Y ;  /* 0x0000000000047919 */ /* 0x000eec0000002600 */
[----:B------:R-:W4:Y:S08]  /*0050*/  LDC.64 R10, c[0x0][0x218] ;  /* 0x00008600ff0a7b82 */ /* 0x000f300000000a00 */
[----:B------:R-:W5:Y:S01]  /*0060*/  LDC.64 R2, c[0x0][0x210] ;  /* 0x00008400ff027b82 */ /* 0x000f620000000a00 */
[----:B--2---:R-:W-:Y:S01]  /*0070*/  USHF.L.U32 UR4, UR4, 0x2, URZ ;  /* 0x0000000204047899 */ /* 0x004fe2000800063f */
[----:B-1----:R-:W-:-:S02]  /*0080*/  SHF.R.U32.HI R6, RZ, 0x1, R0 ;  /* 0x00000001ff067819 */ /* 0x002fc40000011600 */
[----:B------:R-:W-:Y:S02]  /*0090*/  LOP3.LUT R8, R0, 0x1, RZ, 0xc0, !PT ;  /* 0x0000000100087812 */ /* 0x000fe400078ec0ff */
[----:B---3--:R-:W-:Y:S02]  /*00a0*/  SHF.L.U32 R7, R4, 0x4, RZ ;  /* 0x0000000404077819 */ /* 0x008fe400000006ff */
[----:B------:R-:W-:Y:S02]  /*00b0*/  SHF.R.S32.HI R9, RZ, 0x1b, R4 ;  /* 0x0000001bff097819 */ /* 0x000fe40000011404 */
[----:B------:R-:W-:Y:S02]  /*00c0*/  SGXT.U32 R6, R6, 0x4 ;  /* 0x000000040606781a */ /* 0x000fe40000000000 */
[----:B------:R-:W-:Y:S02]  /*00d0*/  SGXT R9, R9, 0x1 ;  /* 0x000000010909781a */ /* 0x000fe40000000200 */
[----:B------:R-:W-:-:S02]  /*00e0*/  LOP3.LUT R4, R7, R6, RZ, 0xfc, !PT ;  /* 0x0000000607047212 */ /* 0x000fc400078efcff */
[----:B------:R-:W-:Y:S02]  /*00f0*/  LEA R5, R8, UR4, 0x1 ;  /* 0x0000000408057c11 */ /* 0x000fe4000f8e08ff */
[----:B------:R-:W-:Y:S02]  /*0100*/  LEA.HI R9, R9, R4, RZ, 0x2 ;  /* 0x0000000409097211 */ /* 0x000fe400078f10ff */
[----:B------:R-:W-:Y:S02]  /*0110*/  ISETP.GE.AND P0, PT, R5, 0x4, PT ;  /* 0x000000040500780c */ /* 0x000fe40003f06270 */
[----:B------:R-:W-:Y:S02]  /*0120*/  LOP3.LUT R9, R9, 0xfffffffc, RZ, 0xc0, !PT ;  /* 0xfffffffc09097812 */ /* 0x000fe400078ec0ff */
[C---:B------:R-:W-:Y:S02]  /*0130*/  ISETP.GE.AND P1, PT, R4.reuse, 0x10, PT ;  /* 0x000000100400780c */ /* 0x040fe40003f26270 */
[C---:B------:R-:W-:Y:S01]  /*0140*/  ISETP.LT.AND P0, PT, R4.reuse, 0x10, !P0 ;  /* 0x000000100400780c */ /* 0x040fe20004701270 */
[C---:B------:R-:W-:Y:S01]  /*0150*/  IMAD.IADD R9, R4.reuse, 0x1, -R9 ;  /* 0x0000000104097824 */ /* 0x040fe200078e0a09 */
[----:B------:R-:W-:-:S03]  /*0160*/  LEA R5, R4, R5, 0x2 ;  /* 0x0000000504057211 */ /* 0x000fc600078e10ff */
[----:B----4-:R-:W-:-:S04]  /*0170*/  IMAD.WIDE R10, R9, 0x4, R10 ;  /* 0x00000004090a7825 */ /* 0x010fc800078e020a */
[----:B-----5:R-:W-:Y:S01]  /*0180*/  IMAD.WIDE R2, R5, 0x4, R2 ;  /* 0x0000000405027825 */ /* 0x020fe200078e0202 */
[----:B------:R-:W-:-:S03]  /*0190*/  CS2R R4, SRZ ;  /* 0x0000000000047805 */ /* 0x000fc6000001ff00 */
[----:B------:R-:W-:-:S03]  /*01a0*/  IMAD.MOV.U32 R9, RZ, RZ, RZ ;  /* 0x000000ffff097224 */ /* 0x000fc600078e00ff */
[----:B------:R-:W2:Y:S04]  /*01b0*/  @P0 LDG.E.EL.64 R4, desc[UR8][R2.64] ;  /* 0x0000000802040981 */ /* 0x000ea8000c2e1b00 */
[----:B------:R1:W2:Y:S01]  /*01c0*/  @!P1 LDG.E.EL R9, desc[UR8][R10.64] ;  /* 0x000000080a099981 */ /* 0x0002a2000c2e1900 */
[----:B------:R-:W-:Y:S01]  /*01d0*/  HFMA2.MMA R13, -RZ, RZ, 0.470947265625, -12.46875 ;  /* 0x3789ca3cff0d7435 */ /* 0x000fe200000001ff */
[----:B------:R-:W-:Y:S01]  /*01e0*/  IMAD.MOV.U32 R14, RZ, RZ, -0x460a9f47 ;  /* 0xb9f560b9ff0e7424 */ /* 0x000fe200078e00ff */
[----:B------:R-:W3:Y:S01]  /*01f0*/  S2UR UR6, SR_CgaCtaId ;  /* 0x00000000000679c3 */ /* 0x000ee20000008800 */
[----:B------:R-:W-:Y:S01]  /*0200*/  IMAD.MOV.U32 R15, RZ, RZ, 0x3e1cf906 ;  /* 0x3e1cf906ff0f7424 */ /* 0x000fe200078e00ff */
[----:B------:R-:W-:Y:S01]  /*0210*/  UMOV UR5, 0x400 ;  /* 0x0000040000057882 */ /* 0x000fe20000000000 */
[----:B-1----:R-:W-:-:S02]  /*0220*/  IMAD.MOV.U32 R10, RZ, RZ, -0x460a9f47 ;  /* 0xb9f560b9ff0a7424 */ /* 0x002fc400078e00ff */
[----:B------:R-:W-:Y:S01]  /*0230*/  IMAD.MOV.U32 R11, RZ, RZ, 0x3bac840b ;  /* 0x3bac840bff0b7424 */ /* 0x000fe200078e00ff */
[----:B---3--:R-:W-:Y:S02]  /*0240*/  UPRMT UR5, UR6, 0x654, UR5 ;  /* 0x0000065406057896 */ /* 0x008fe40008000005 */
[----:B------:R-:W-:Y:S01]  /*0250*/  BAR.SYNC.DEFER_BLOCKING 0x0 ;  /* 0x0000000000007b1d */ /* 0x000fe20000010000 */
[C---:B--2---:R-:W-:Y:S01]  /*0260*/  FADD R5, R9.reuse, R5 ;  /* 0x0000000509057221 */ /* 0x044fe20000000000 */
[----:B------:R-:W-:Y:S01]  /*0270*/  FADD R4, R9, R4 ;  /* 0x0000000409047221 */ /* 0x000fe20000000000 */
[----:B------:R-:W-:Y:S02]  /*0280*/  MOV R9, 0x3789ca3c ;  /* 0x3789ca3c00097802 */ /* 0x000fe40000000f00 */
[----:B------:R-:W-:Y:S01]  /*0290*/  FMUL R19, R5, 0.70710676908493041992 ;  /* 0x3f3504f305137820 */ /* 0x000fe20000400000 */
[----:B------:R-:W-:Y:S01]  /*02a0*/  FMUL R17, R4, 0.70710676908493041992 ;  /* 0x3f3504f304117820 */ /* 0x000fe20000400000 */
[----:B------:R1:W-:Y:S02]  /*02b0*/  @P0 STG.E.64 desc[UR8][R2.64], R4 ;  /* 0x0000000402000986 */ /* 0x0003e4000c101b08 */
[----:B------:R-:W-:Y:S01]  /*02c0*/  FADD.FTZ R16, |R19|, -RZ ;  /* 0x800000ff13107221 */ /* 0x000fe20000010200 */
[----:B------:R-:W-:-:S04]  /*02d0*/  FADD.FTZ R12, |R17|, -RZ ;  /* 0x800000ff110c7221 */ /* 0x000fc80000010200 */
[----:B------:R-:W-:Y:S02]  /*02e0*/  FSETP.GE.AND P2, PT, R16, 1.0029599666595458984, PT ;  /* 0x3f8060fe1000780b */ /* 0x000fe40003f46000 */
[----:B------:R-:W-:-:S11]  /*02f0*/  FSETP.GE.AND P1, PT, R12, 1.0029599666595458984, PT ;  /* 0x3f8060fe0c00780b */ /* 0x000fd60003f26000 */
[----:B------:R-:W-:Y:S01]  /*0300*/  @!P2 MOV R13, 0x38b1e96a ;  /* 0x38b1e96a000da802 */ /* 0x000fe20000000f00 */
[----:B------:R-:W-:Y:S02]  /*0310*/  @!P2 IMAD.MOV.U32 R14, RZ, RZ, -0x45a8b2e0 ;  /* 0xba574d20ff0ea424 */ /* 0x000fe400078e00ff */
[----:B------:R-:W-:Y:S01]  /*0320*/  @!P2 FMUL R16, R19, R19 ;  /* 0x000000131310a220 */ /* 0x000fe20000400000 */
[----:B------:R-:W-:Y:S01]  /*0330*/  @!P1 MOV R9, 0x38b1e96a ;  /* 0x38b1e96a00099802 */ /* 0x000fe20000000f00 */
[----:B------:R-:W-:Y:S02]  /*0340*/  @!P1 IMAD.MOV.U32 R10, RZ, RZ, -0x45a8b2e0 ;  /* 0xba574d20ff0a9424 */ /* 0x000fe400078e00ff */
[----:B------:R-:W-:Y:S01]  /*0350*/  @!P1 FMUL R12, R17, R17 ;  /* 0x00000011110c9220 */ /* 0x000fe20000400000 */
[----:B------:R-:W-:Y:S01]  /*0360*/  FFMA.FTZ R18, R16, R13, R14 ;  /* 0x0000000d10127223 */ /* 0x000fe2000001000e */
[----:B------:R-:W-:Y:S01]  /*0370*/  HFMA2.MMA R13, -RZ, RZ, 0.958984375, -6.1690807342529296875e-05 ;  /* 0x3bac840bff0d7435 */ /* 0x000fe200000001ff */
[----:B------:R-:W-:Y:S01]  /*0380*/  @!P1 MOV R11, 0x3baad5ea ;  /* 0x3baad5ea000b9802 */ /* 0x000fe20000000f00 */
[----:B------:R-:W-:Y:S01]  /*0390*/  FFMA.FTZ R10, R12, R9, R10 ;  /* 0x000000090c0a7223 */ /* 0x000fe2000001000a */
[----:B------:R-:W-:Y:S01]  /*03a0*/  HFMA2.MMA R9, -RZ, RZ, -1.26171875, -2.110004425048828125e-05 ;  /* 0xbd0c8162ff097435 */ /* 0x000fe200000001ff */
[----:B------:R-:W-:Y:S01]  /*03b0*/  MOV R14, 0xbd0c8162 ;  /* 0xbd0c8162000e7802 */ /* 0x000fe20000000f00 */
[----:B------:R-:W-:-:S02]  /*03c0*/  @!P2 IMAD.MOV.U32 R14, RZ, RZ, -0x4323e419 ;  /* 0xbcdc1be7ff0ea424 */ /* 0x000fc400078e00ff */
[----:B------:R-:W-:Y:S01]  /*03d0*/  FFMA.FTZ R10, R10, R12, R11 ;  /* 0x0000000c0a0a7223 */ /* 0x000fe2000001000b */
[----:B------:R-:W-:Y:S01]  /*03e0*/  @!P2 IMAD.MOV.U32 R13, RZ, RZ, 0x3baad5ea ;  /* 0x3baad5eaff0da424 */ /* 0x000fe200078e00ff */
[----:B------:R-:W-:Y:S01]  /*03f0*/  HFMA2.MMA R11, -RZ, RZ, 1.853515625, -0.00091457366943359375 ;  /* 0x3f6a937eff0b7435 */ /* 0x000fe200000001ff */
[----:B------:R-:W-:Y:S01]  /*0400*/  @!P1 MOV R9, 0xbcdc1be7 ;  /* 0xbcdc1be700099802 */ /* 0x000fe20000000f00 */
[----:B------:R-:W-:Y:S02]  /*0410*/  @!P2 IMAD.MOV.U32 R15, RZ, RZ, 0x3de718af ;  /* 0x3de718afff0fa424 */ /* 0x000fe400078e00ff */
[-C--:B------:R-:W-:Y:S02]  /*0420*/  FFMA.FTZ R13, R18, R16.reuse, R13 ;  /* 0x00000010120d7223 */ /* 0x080fe4000001000d */
[----:B------:R-:W-:Y:S02]  /*0430*/  @!P2 MOV R11, 0xbec093ac ;  /* 0xbec093ac000ba802 */ /* 0x000fe40000000f00 */
[----:B------:R-:W-:Y:S01]  /*0440*/  FFMA.FTZ R18, R13, R16, R14 ;  /* 0x000000100d127223 */ /* 0x000fe2000001000e */
[----:B------:R-:W-:Y:S01]  /*0450*/  FFMA.FTZ R14, R10, R12, R9 ;  /* 0x0000000c0a0e7223 */ /* 0x000fe20000010009 */
[----:B------:R-:W-:Y:S01]  /*0460*/  HFMA2.MMA R10, -RZ, RZ, 1.853515625, -0.00091457366943359375 ;  /* 0x3f6a937eff0a7435 */ /* 0x000fe200000001ff */
[----:B------:R-:W-:-:S02]  /*0470*/  IMAD.MOV.U32 R9, RZ, RZ, 0x3e1cf906 ;  /* 0x3e1cf906ff097424 */ /* 0x000fc400078e00ff */
[----:B------:R-:W-:Y:S01]  /*0480*/  FFMA.FTZ R18, R18, R16, R15 ;  /* 0x0000001012127223 */ /* 0x000fe2000001000f */
[----:B------:R-:W-:Y:S02]  /*0490*/  @!P1 IMAD.MOV.U32 R9, RZ, RZ, 0x3de718af ;  /* 0x3de718afff099424 */ /* 0x000fe400078e00ff */
[----:B------:R-:W-:Y:S01]  /*04a0*/  IMAD.MOV.U32 R13, RZ, RZ, 0x3f20d842 ;  /* 0x3f20d842ff0d7424 */ /* 0x000fe200078e00ff */
[----:B------:R-:W-:Y:S01]  /*04b0*/  @!P1 MOV R10, 0xbec093ac ;  /* 0xbec093ac000a9802 */ /* 0x000fe20000000f00 */
[----:B------:R-:W-:Y:S01]  /*04c0*/  FFMA.FTZ R9, R14, R12, R9 ;  /* 0x0000000c0e097223 */ /* 0x000fe20000010009 */
[----:B------:R-:W-:Y:S01]  /*04d0*/  FFMA.FTZ R18, R18, R16, R11 ;  /* 0x0000001012127223 */ /* 0x000fe2000001000b */
[----:B------:R-:W-:Y:S01]  /*04e0*/  IMAD.MOV.U32 R11, RZ, RZ, 0x3f20d842 ;  /* 0x3f20d842ff0b7424 */ /* 0x000fe200078e00ff */
[----:B------:R-:W-:Y:S01]  /*04f0*/  @!P2 MOV R13, 0x3e0375d3 ;  /* 0x3e0375d3000da802 */ /* 0x000fe20000000f00 */
[----:B------:R-:W-:Y:S02]  /*0500*/  @!P1 IMAD.MOV.U32 R11, RZ, RZ, 0x3e0375d3 ;  /* 0x3e0375d3ff0b9424 */ /* 0x000fe400078e00ff */
[-C--:B------:R-:W-:Y:S01]  /*0510*/  FFMA.FTZ R10, R9, R12.reuse, R10 ;  /* 0x0000000c090a7223 */ /* 0x080fe2000001000a */
[----:B------:R-:W-:Y:S01]  /*0520*/  FSEL R9, -R12, R17, P1 ;  /* 0x000000110c097208 */ /* 0x000fe20000800100 */
[----:B------:R-:W-:Y:S01]  /*0530*/  IMAD.SHL.U32 R15, R8, 0x20, RZ ;  /* 0x00000020080f7824 */ /* 0x000fe200078e00ff */
[----:B------:R-:W-:Y:S01]  /*0540*/  FSEL R14, -R16, R19, P2 ;  /* 0x00000013100e7208 */ /* 0x000fe20001000100 */
[----:B------:R-:W-:Y:S01]  /*0550*/  FFMA.FTZ R10, R10, R12, R11 ;  /* 0x0000000c0a0a7223 */ /* 0x000fe2000001000b */
[----:B------:R-:W-:Y:S01]  /*0560*/  FFMA.FTZ R13, R18, R16, R13 ;  /* 0x00000010120d7223 */ /* 0x000fe2000001000d */
[----:B------:R-:W-:-:S02]  /*0570*/  SHF.L.U32 R12, R0, 0x1, RZ ;  /* 0x00000001000c7819 */ /* 0x000fc400000006ff */
[----:B------:R-:W-:Y:S01]  /*0580*/  FFMA.FTZ R9, R10, R9, R9 ;  /* 0x000000090a097223 */ /* 0x000fe20000010009 */
[----:B------:R-:W-:Y:S01]  /*0590*/  FFMA.FTZ R13, R13, R14, R14 ;  /* 0x0000000e0d0d7223 */ /* 0x000fe2000001000e */
[----:B------:R-:W-:Y:S02]  /*05a0*/  SHF.R.U32.HI R16, RZ, 0x3, R0 ;  /* 0x00000003ff107819 */ /* 0x000fe40000011600 */
[----:B------:R-:W2:Y:S01]  /*05b0*/  @P1 MUFU.EX2 R10, R9 ;  /* 0x00000009000a1308 */ /* 0x000ea20000000800 */
[----:B------:R-:W-:Y:S02]  /*05c0*/  LOP3.LUT R12, R7, 0xe, R12, 0xf8, !PT ;  /* 0x0000000e070c7812 */ /* 0x000fe400078ef80c */
[C---:B------:R-:W-:Y:S02]  /*05d0*/  LOP3.LUT R7, R15.reuse, R6, RZ, 0xfc, !PT ;  /* 0x000000060f077212 */ /* 0x040fe400078efcff */
[----:B------:R-:W-:Y:S02]  /*05e0*/  LEA.HI R14, R15, UR5, RZ, 0x1f ;  /* 0x000000050f0e7c11 */ /* 0x000fe4000f8ff8ff */
[----:B------:R-:W-:Y:S01]  /*05f0*/  LEA R8, R8, UR5, 0x4 ;  /* 0x0000000508087c11 */ /* 0x000fe2000f8e20ff */
[----:B------:R-:W3:Y:S01]  /*0600*/  @P2 MUFU.EX2 R11, R13 ;  /* 0x0000000d000b2308 */ /* 0x000ee20000000800 */
[----:B------:R-:W-:Y:S01]  /*0610*/  SGXT.U32 R6, R16, 0x2 ;  /* 0x000000021006781a */ /* 0x000fe20000000000 */
[C---:B------:R-:W-:Y:S01]  /*0620*/  IMAD R14, R7.reuse, 0x4, R14 ;  /* 0x00000004070e7824 */ /* 0x040fe200078e020e */
[----:B------:R-:W-:-:S02]  /*0630*/  LEA R8, R7, R8, 0x2 ;  /* 0x0000000807087211 */ /* 0x000fc400078e10ff */
[----:B------:R-:W-:Y:S01]  /*0640*/  LOP3.LUT R7, R6, UR4, RZ, 0xfc, !PT ;  /* 0x0000000406077c12 */ /* 0x000fe2000f8efcff */
[----:B------:R-:W-:Y:S01]  /*0650*/  FMUL R6, R4, 0.5 ;  /* 0x3f00000004067820 */ /* 0x000fe20000400000 */
[----:B--2---:R-:W-:-:S05]  /*0660*/  @P1 FADD R10, -R10, 1 ;  /* 0x3f8000000a0a1421 */ /* 0x004fca0000000100 */
[----:B------:R-:W-:Y:S02]  /*0670*/  @P1 LOP3.LUT R9, R10, 0x80000000, R17, 0xf8, !PT ;  /* 0x800000000a091812 */ /* 0x000fe400078ef811 */
[----:B------:R-:W-:Y:S01]  /*0680*/  LOP3.LUT R10, R0, 0x18, RZ, 0xc0, !PT ;  /* 0x00000018000a7812 */ /* 0x000fe200078ec0ff */
[----:B---3--:R-:W-:Y:S01]  /*0690*/  @P2 FADD R11, -R11, 1 ;  /* 0x3f8000000b0b2421 */ /* 0x008fe20000000100 */
[----:B------:R-:W-:Y:S01]  /*06a0*/  ISETP.GE.AND P1, PT, R7, 0x4, PT ;  /* 0x000000040700780c */ /* 0x000fe20003f26270 */
[----:B------:R-:W-:-:S03]  /*06b0*/  FADD R9, R9, 1 ;  /* 0x3f80000009097421 */ /* 0x000fc60000000000 */
[----:B------:R-:W-:Y:S01]  /*06c0*/  @P2 LOP3.LUT R13, R11, 0x80000000, R19, 0xf8, !PT ;  /* 0x800000000b0d2812 */ /* 0x000fe200078ef813 */
[----:B------:R-:W-:Y:S01]  /*06d0*/  FMUL R9, R6, R9 ;  /* 0x0000000906097220 */ /* 0x000fe20000400000 */
[----:B------:R-:W-:Y:S01]  /*06e0*/  SHF.L.U32 R11, R0, 0x3, RZ ;  /* 0x00000003000b7819 */ /* 0x000fe200000006ff */
[----:B------:R-:W-:Y:S01]  /*06f0*/  FMUL R0, R5, 0.5 ;  /* 0x3f00000005007820 */ /* 0x000fe20000400000 */
[----:B------:R-:W-:Y:S01]  /*0700*/  ISETP.LT.AND P1, PT, R12, 0x10, !P1 ;  /* 0x000000100c00780c */ /* 0x000fe20004f21270 */
[----:B------:R-:W-:Y:S01]  /*0710*/  FADD R13, R13, 1 ;  /* 0x3f8000000d0d7421 */ /* 0x000fe20000000000 */
[----:B------:R1:W-:Y:S01]  /*0720*/  STS [R8], R9 ;  /* 0x0000000908007388 */ /* 0x0003e20000000800 */
[----:B------:R-:W-:Y:S02]  /*0730*/  LOP3.LUT R11, R11, 0xf8, RZ, 0xc0, !PT ;  /* 0x000000f80b0b7812 */ /* 0x000fe400078ec0ff */
[----:B------:R-:W-:Y:S02]  /*0740*/  FMUL R13, R0, R13 ;  /* 0x0000000d000d7220 */ /* 0x000fe40000400000 */
[----:B------:R-:W-:-:S03]  /*0750*/  IADD3 R10, R11, UR5, R10 ;  /* 0x000000050b0a7c10 */ /* 0x000fc6000fffe00a */
[----:B------:R1:W-:Y:S01]  /*0760*/  STS [R14+0x48], R13 ;  /* 0x0000480d0e007388 */ /* 0x0003e20000000800 */
[----:B------:R-:W-:Y:S06]  /*0770*/  BAR.SYNC.DEFER_BLOCKING 0x0 ;  /* 0x0000000000007b1d */ /* 0x000fec0000010000 */
[----:B-1----:R-:W-:Y:S05]  /*0780*/  @!P1 EXIT ;  /* 0x000000000000994d */ /* 0x002fea0003800000 */
[----:B------:R-:W0:Y:S01]  /*0790*/  LDS.64 R10, [R10] ;  /* 0x000000000a0a7984 */ /* 0x000e220000000a00 */
[----:B------:R-:W1:Y:S01]  /*07a0*/  LDC.64 R2, c[0x0][0x220] ;  /* 0x00008800ff027b82 */ /* 0x000e620000000a00 */
[----:B------:R-:W-:-:S05]  /*07b0*/  LEA R7, R7, R12, 0x4 ;  /* 0x0000000c07077211 */ /* 0x000fca00078e20ff */
[----:B-1----:R-:W-:-:S05]  /*07c0*/  IMAD.WIDE R2, R7, 0x4, R2 ;  /* 0x0000000407027825 */ /* 0x002fca00078e0202 */
[----:B0-----:R-:W-:Y:S01]  /*07d0*/  STG.E.64 desc[UR8][R2.64], R10 ;  /* 0x0000000a02007986 */ /* 0x001fe2000c101b08 */
[----:B------:R-:W-:Y:S05]  /*07e0*/  EXIT ;  /* 0x000000000000794d */ /* 0x000fea0003800000 */
.L_x_0:
[----:B------:R-:W-:-:S00]  /*07f0*/  BRA `(.L_x_0) ;  /* 0xfffffffc00fc7947 */ /* 0x000fc0000383ffff */
[----:B------:R-:W-:-:S00]  /*0800*/  NOP ;  /* 0x0000000000007918 */ /* 0x000fc00000000000 */
[----:B------:R-:W-:-:S00]  /*0810*/  NOP ;  /* 0x0000000000007918 */ /* 0x000fc00000000000 */
[----:B------:R-:W-:-:S00]  /*0820*/  NOP ;  /* 0x0000000000007918 */ /* 0x000fc00000000000 */
[----:B------:R-:W-:-:S00]  /*0830*/  NOP ;  /* 0x0000000000007918 */ /* 0x000fc00000000000 */
[----:B------:R-:W-:-:S00]  /*0840*/  NOP ;  /* 0x0000000000007918 */ /* 0x000fc00000000000 */
[----:B------:R-:W-:-:S00]  /*0850*/  NOP ;  /* 0x0000000000007918 */ /* 0x000fc00000000000 */
[----:B------:R-:W-:-:S00]  /*0860*/  NOP ;  /* 0x0000000000007918 */ /* 0x000fc00000000000 */
[----:B------:R-:W-:-:S00]  /*0870*/  NOP ;  /* 0x0000000000007918 */ /* 0x000fc00000000000 */
.L_x_1:


//--------------------- .nv.global.init           --------------------------
	.section	.nv.global.init,"aw",@progbits
.nv.global.init:
	.type		_$_str,@object
	.size		_$_str,(.L_0 - _$_str)
_$_str:
        /*0000*/ 	.byte	0x5f, 0x5f, 0x43, 0x55, 0x44, 0x41, 0x5f, 0x46, 0x54, 0x5a, 0x00
.L_0:


//--------------------- .nv.shared.triton_poi_fused_clone_convolution_gelu_mul_1 --------------------------
	.section	.nv.shared.triton_poi_fused_clone_convolution_gelu_mul_1,"aw",@nobits
	.sectionflags	@""
	.align	16
	.zero		1024


//--------------------- .nv.constant0.triton_poi_fused_clone_convolution_gelu_mul_1 --------------------------
	.section	.nv.constant0.triton_poi_fused_clone_convolution_gelu_mul_1,"a",@progbits
	.sectionflags	@""
	.align	4
.nv.constant0.triton_poi_fused_clone_convolution_gelu_mul_1:
	.zero		560
